	.headerflags	@"EF_CUDA_TEXMODE_UNIFIED EF_CUDA_64BIT_ADDRESS EF_CUDA_ACCELERATORS EF_CUDA_SM90 EF_CUDA_VIRTUAL_SM(EF_CUDA_SM90)"
	.elftype	@"ET_EXEC"


//--------------------- .nv.info                  --------------------------
	.section	.nv.info,"",@"SHT_CUDA_INFO"
	.align	4


	//----- nvinfo : EIATTR_REGCOUNT
	.align		4
        /*0000*/ 	.byte	0x04, 0x2f
        /*0002*/ 	.short	(.L_3 - .L_2)
	.align		4
.L_2:
        /*0004*/ 	.word	index@(triton_poi_fused__native_batch_norm_legit_no_training_relu_29)
        /*0008*/ 	.word	0x00000020


	//----- nvinfo : EIATTR_MIN_STACK_SIZE
	.align		4
.L_3:
        /*000c*/ 	.byte	0x04, 0x12
        /*000e*/ 	.short	(.L_5 - .L_4)
	.align		4
.L_4:
        /*0010*/ 	.word	index@(triton_poi_fused__native_batch_norm_legit_no_training_relu_29)
        /*0014*/ 	.word	0x00000000


	//----- nvinfo : EIATTR_FRAME_SIZE
	.align		4
.L_5:
        /*0018*/ 	.byte	0x04, 0x11
        /*001a*/ 	.short	(.L_7 - .L_6)
	.align		4
.L_6:
        /*001c*/ 	.word	index@(triton_poi_fused__native_batch_norm_legit_no_training_relu_29)
        /*0020*/ 	.word	0x00000000


	//----- nvinfo : EIATTR_MIN_STACK_SIZE
	.align		4
.L_7:
        /*0024*/ 	.byte	0x04, 0x12
        /*0026*/ 	.short	(.L_9 - .L_8)
	.align		4
.L_8:
        /*0028*/ 	.word	index@(triton_poi_fused__native_batch_norm_legit_no_training_relu_29)
        /*002c*/ 	.word	0x00000000
.L_9:


//--------------------- .nv.info.triton_poi_fused__native_batch_norm_legit_no_training_relu_29 --------------------------
	.section	.nv.info.triton_poi_fused__native_batch_norm_legit_no_training_relu_29,"",@"SHT_CUDA_INFO"
	.sectionflags	@""
	.align	4


	//----- nvinfo : EIATTR_CUDA_API_VERSION
	.align		4
        /*0000*/ 	.byte	0x04, 0x37
        /*0002*/ 	.short	(.L_11 - .L_10)
.L_10:
        /*0004*/ 	.word	0x0000007c


	//----- nvinfo : EIATTR_KPARAM_INFO
	.align		4
.L_11:
        /*0008*/ 	.byte	0x04, 0x17
        /*000a*/ 	.short	(.L_13 - .L_12)
.L_12:
        /*000c*/ 	.word	0x00000000
        /*0010*/ 	.short	0x0006
        /*0012*/ 	.short	0x0030
        /*0014*/ 	.byte	0x00, 0xf0, 0x11, 0x00


	//----- nvinfo : EIATTR_KPARAM_INFO
	.align		4
.L_13:
        /*0018*/ 	.byte	0x04, 0x17
        /*001a*/ 	.short	(.L_15 - .L_14)
.L_14:
        /*001c*/ 	.word	0x00000000
        /*0020*/ 	.short	0x0005
        /*0022*/ 	.short	0x0028
        /*0024*/ 	.byte	0x00, 0xf4, 0x21, 0x00


	//----- nvinfo : EIATTR_KPARAM_INFO
	.align		4
.L_15:
        /*0028*/ 	.byte	0x04, 0x17
        /*002a*/ 	.short	(.L_17 - .L_16)
.L_16:
        /*002c*/ 	.word	0x00000000
        /*0030*/ 	.short	0x0004
        /*0032*/ 	.short	0x0020
        /*0034*/ 	.byte	0x00, 0xf4, 0x21, 0x00


	//----- nvinfo : EIATTR_KPARAM_INFO
	.align		4
.L_17:
        /*0038*/ 	.byte	0x04, 0x17
        /*003a*/ 	.short	(.L_19 - .L_18)
.L_18:
        /*003c*/ 	.word	0x00000000
        /*0040*/ 	.short	0x0003
        /*0042*/ 	.short	0x0018
        /*0044*/ 	.byte	0x00, 0xf4, 0x21, 0x00


	//----- nvinfo : EIATTR_KPARAM_INFO
	.align		4
.L_19:
        /*0048*/ 	.byte	0x04, 0x17
        /*004a*/ 	.short	(.L_21 - .L_20)
.L_20:
        /*004c*/ 	.word	0x00000000
        /*0050*/ 	.short	0x0002
        /*0052*/ 	.short	0x0010
        /*0054*/ 	.byte	0x00, 0xf4, 0x21, 0x00


	//----- nvinfo : EIATTR_KPARAM_INFO
	.align		4
.L_21:
        /*0058*/ 	.byte	0x04, 0x17
        /*005a*/ 	.short	(.L_23 - .L_22)
.L_22:
        /*005c*/ 	.word	0x00000000
        /*0060*/ 	.short	0x0001
        /*0062*/ 	.short	0x0008
        /*0064*/ 	.byte	0x00, 0xf4, 0x21, 0x00


	//----- nvinfo : EIATTR_KPARAM_INFO
	.align		4
.L_23:
        /*0068*/ 	.byte	0x04, 0x17
        /*006a*/ 	.short	(.L_25 - .L_24)
.L_24:
        /*006c*/ 	.word	0x00000000
        /*0070*/ 	.short	0x0000
        /*0072*/ 	.short	0x0000
        /*0074*/ 	.byte	0x00, 0xf4, 0x21, 0x00


	//----- nvinfo : EIATTR_SPARSE_MMA_MASK
	.align		4
.L_25:
        /*0078*/ 	.byte	0x03, 0x50
        /*007a*/ 	.short	0x0000


	//----- nvinfo : EIATTR_MAXREG_COUNT
	.align		4
        /*007c*/ 	.byte	0x03, 0x1b
        /*007e*/ 	.short	0x00ff


	//----- nvinfo : EIATTR_EXIT_INSTR_OFFSETS
	.align		4
        /*0080*/ 	.byte	0x04, 0x1c
        /*0082*/ 	.short	(.L_27 - .L_26)


	//   ....[0]....
.L_26:
        /*0084*/ 	.word	0x000007a0


	//----- nvinfo : EIATTR_REQNTID
	.align		4
.L_27:
        /*0088*/ 	.byte	0x04, 0x10
        /*008a*/ 	.short	(.L_29 - .L_28)
.L_28:
        /*008c*/ 	.word	0x00000080
        /*0090*/ 	.word	0x00000001
        /*0094*/ 	.word	0x00000001


	//----- nvinfo : EIATTR_CBANK_PARAM_SIZE
	.align		4
.L_29:
        /*0098*/ 	.byte	0x03, 0x19
        /*009a*/ 	.short	0x0034


	//----- nvinfo : EIATTR_PARAM_CBANK
	.align		4
        /*009c*/ 	.byte	0x04, 0x0a
        /*009e*/ 	.short	(.L_31 - .L_30)
	.align		4
.L_30:
        /*00a0*/ 	.word	index@(.nv.constant0.triton_poi_fused__native_batch_norm_legit_no_training_relu_29)
        /*00a4*/ 	.short	0x0210
        /*00a6*/ 	.short	0x0034


	//----- nvinfo : EIATTR_SW_WAR
	.align		4
.L_31:
        /*00a8*/ 	.byte	0x04, 0x36
        /*00aa*/ 	.short	(.L_33 - .L_32)
.L_32:
        /*00ac*/ 	.word	0x00000008
.L_33:


//--------------------- .nv.callgraph             --------------------------
	.section	.nv.callgraph,"",@"SHT_CUDA_CALLGRAPH"
	.align	4
	.sectionentsize	8
	.align		4
        /*0000*/ 	.word	0x00000000
	.align		4
        /*0004*/ 	.word	0xffffffff
	.align		4
        /*0008*/ 	.word	0x00000000
	.align		4
        /*000c*/ 	.word	0xfffffffe
	.align		4
        /*0010*/ 	.word	0x00000000
	.align		4
        /*0014*/ 	.word	0xfffffffd
	.align		4
        /*0018*/ 	.word	0x00000000
	.align		4
        /*001c*/ 	.word	0xfffffffc


//--------------------- .nv.constant4             --------------------------
	.section	.nv.constant4,"a",@progbits
	.align	8
	.align		8
.nv.constant4:
        /*0000*/ 	.dword	_$_str
	.align		8
        /*0008*/ 	.dword	_$_str_$_2


//--------------------- .text.triton_poi_fused__native_batch_norm_legit_no_training_relu_29 --------------------------
	.section	.text.triton_poi_fused__native_batch_norm_legit_no_training_relu_29,"ax",@progbits
	.align	128
        .global         triton_poi_fused__native_batch_norm_legit_no_training_relu_29
        .type           triton_poi_fused__native_batch_norm_legit_no_training_relu_29,@function
        .size           triton_poi_fused__native_batch_norm_legit_no_training_relu_29,(.L_x_1 - triton_poi_fused__native_batch_norm_legit_no_training_relu_29)
        .other          triton_poi_fused__native_batch_norm_legit_no_training_relu_29,@"STO_CUDA_ENTRY STV_DEFAULT"
triton_poi_fused__native_batch_norm_legit_no_training_relu_29:
.text.triton_poi_fused__native_batch_norm_legit_no_training_relu_29:
[----:B------:R-:W-:Y:S01]  /*0000*/  LDC R1, c[0x0][0x28] ;  /* 0x00000a00ff017b82 */ /* 0x000fe20000000800 */
[----:B------:R-:W1:Y:S01]  /*0010*/  S2R R0, SR_TID.X ;  /* 0x0000000000007919 */ /* 0x000e620000002100 */
[----:B------:R-:W-:-:S06]  /*0020*/  ULDC.64 UR4, c[0x0][0x208] ;  /* 0x0000820000047ab9 */ /* 0x000fcc0000000a00 */
[----:B------:R-:W2:Y:S01]  /*0030*/  LDC.64 R18, c[0x0][0x218] ;  /* 0x00008600ff127b82 */ /* 0x000ea20000000a00 */
[----:B------:R-:W3:Y:S07]  /*0040*/  S2R R3, SR_CTAID.X ;  /* 0x0000000000037919 */ /* 0x000eee0000002500 */
[----:B------:R-:W4:Y:S08]  /*0050*/  LDC.64 R14, c[0x0][0x210] ;  /* 0x00008400ff0e7b82 */ /* 0x000f300000000a00 */
[----:B------:R-:W5:Y:S01]  /*0060*/  LDC.64 R12, c[0x0][0x230] ;  /* 0x00008c00ff0c7b82 */ /* 0x000f620000000a00 */
[----:B-1----:R-:W-:-:S04]  /*0070*/  SHF.L.U32 R0, R0, 0x2, RZ ;  /* 0x0000000200007819 */ /* 0x002fc800000006ff */
[----:B------:R-:W-:Y:S02]  /*0080*/  LOP3.LUT R0, R0, 0x1fc, RZ, 0xc0, !PT ;  /* 0x000001fc00007812 */ /* 0x000fe400078ec0ff */
[----:B---3--:R-:W-:-:S03]  /*0090*/  SHF.R.S32.HI R4, RZ, 0x15, R3 ;  /* 0x00000015ff047819 */ /* 0x008fc60000011403 */
[----:B------:R-:W-:Y:S01]  /*00a0*/  IMAD R20, R3, 0x400, R0 ;  /* 0x0000040003147824 */ /* 0x000fe200078e0200 */
[----:B------:R-:W-:Y:S01]  /*00b0*/  SGXT R4, R4, 0x1 ;  /* 0x000000010404781a */ /* 0x000fe20000000200 */
[----:B------:R-:W1:Y:S03]  /*00c0*/  LDC.64 R2, c[0x0][0x220] ;  /* 0x00008800ff027b82 */ /* 0x000e660000000a00 */
[----:B------:R-:W-:Y:S02]  /*00d0*/  IADD3 R23, R20, 0x200, RZ ;  /* 0x0000020014177810 */ /* 0x000fe40007ffe0ff */
[C---:B------:R-:W-:Y:S02]  /*00e0*/  LEA.HI R0, R4.reuse, R20, RZ, 0x8 ;  /* 0x0000001404007211 */ /* 0x040fe400078f40ff */
[----:B------:R-:W-:Y:S02]  /*00f0*/  LEA.HI R4, R4, R23, RZ, 0x8 ;  /* 0x0000001704047211 */ /* 0x000fe400078f40ff */
[----:B------:R-:W-:-:S02]  /*0100*/  SHF.R.S32.HI R0, RZ, 0x8, R0 ;  /* 0x00000008ff007819 */ /* 0x000fc40000011400 */
[----:B------:R-:W-:Y:S02]  /*0110*/  SHF.R.S32.HI R4, RZ, 0x8, R4 ;  /* 0x00000008ff047819 */ /* 0x000fe40000011404 */
[----:B------:R-:W-:Y:S02]  /*0120*/  LEA.HI R5, R0, R0, RZ, 0x7 ;  /* 0x0000000000057211 */ /* 0x000fe400078f38ff */
[----:B------:R-:W-:Y:S02]  /*0130*/  LEA.HI R6, R4, R4, RZ, 0x7 ;  /* 0x0000000404067211 */ /* 0x000fe400078f38ff */
[----:B------:R-:W-:Y:S02]  /*0140*/  LOP3.LUT R5, R5, 0xffffff80, RZ, 0xc0, !PT ;  /* 0xffffff8005057812 */ /* 0x000fe400078ec0ff */
[----:B------:R-:W-:-:S03]  /*0150*/  LOP3.LUT R21, R6, 0xffffff80, RZ, 0xc0, !PT ;  /* 0xffffff8006157812 */ /* 0x000fc600078ec0ff */
[----:B------:R-:W-:Y:S01]  /*0160*/  IMAD.IADD R17, R0, 0x1, -R5 ;  /* 0x0000000100117824 */ /* 0x000fe200078e0a05 */
[----:B------:R-:W-:-:S03]  /*0170*/  IADD3 R21, R4, -R21, RZ ;  /* 0x8000001504157210 */ /* 0x000fc60007ffe0ff */
[----:B-1----:R-:W-:-:S04]  /*0180*/  IMAD.WIDE R8, R17, 0x4, R2 ;  /* 0x0000000411087825 */ /* 0x002fc800078e0202 */
[----:B------:R-:W-:Y:S01]  /*0190*/  IMAD.WIDE R24, R21, 0x4, R2 ;  /* 0x0000000415187825 */ /* 0x000fe200078e0202 */
[----:B------:R-:W3:Y:S01]  /*01a0*/  LDG.E.EL R0, desc[UR4][R8.64] ;  /* 0x0000000408007981 */ /* 0x000ee2000c2e1900 */
[----:B------:R-:W1:Y:S04]  /*01b0*/  LDC.64 R2, c[0x0][0x228] ;  /* 0x00008a00ff027b82 */ /* 0x000e680000000a00 */
[----:B------:R-:W3:Y:S01]  /*01c0*/  LDG.E.EL R24, desc[UR4][R24.64] ;  /* 0x0000000418187981 */ /* 0x000ee2000c2e1900 */
[----:B--2---:R-:W-:-:S04]  /*01d0*/  IMAD.WIDE R28, R17, 0x4, R18 ;  /* 0x00000004111c7825 */ /* 0x004fc800078e0212 */
[----:B----4-:R-:W-:Y:S01]  /*01e0*/  IMAD.WIDE R14, R20, 0x4, R14 ;  /* 0x00000004140e7825 */ /* 0x010fe200078e020e */
[----:B------:R-:W2:Y:S04]  /*01f0*/  LDG.E.EL R22, desc[UR4][R28.64] ;  /* 0x000000041c167981 */ /* 0x000ea8000c2e1900 */
[----:B------:R-:W2:Y:S01]  /*0200*/  LDG.E.128 R4, desc[UR4][R14.64] ;  /* 0x000000040e047981 */ /* 0x000ea2000c1e1d00 */
[----:B------:R-:W-:-:S03]  /*0210*/  IMAD.WIDE R18, R21, 0x4, R18 ;  /* 0x0000000415127825 */ /* 0x000fc600078e0212 */
[----:B------:R4:W2:Y:S04]  /*0220*/  LDG.E.128 R8, desc[UR4][R14.64+0x800] ;  /* 0x000800040e087981 */ /* 0x0008a8000c1e1d00 */
[----:B------:R-:W2:Y:S01]  /*0230*/  LDG.E.EL R18, desc[UR4][R18.64] ;  /* 0x0000000412127981 */ /* 0x000ea2000c2e1900 */
[----:B01----:R-:W-:-:S04]  /*0240*/  IMAD.WIDE R26, R17, 0x4, R2 ;  /* 0x00000004111a7825 */ /* 0x003fc800078e0202 */
[--C-:B-----5:R-:W-:Y:S01]  /*0250*/  IMAD.WIDE R16, R17, 0x4, R12.reuse ;  /* 0x0000000411107825 */ /* 0x120fe200078e020c */
[----:B------:R-:W5:Y:S05]  /*0260*/  LDG.E.EL R25, desc[UR4][R26.64] ;  /* 0x000000041a197981 */ /* 0x000f6a000c2e1900 */
[----:B------:R-:W5:Y:S01]  /*0270*/  LDG.E.EL R16, desc[UR4][R16.64] ;  /* 0x0000000410107981 */ /* 0x000f62000c2e1900 */
[----:B------:R-:W-:-:S04]  /*0280*/  IMAD.WIDE R12, R21, 0x4, R12 ;  /* 0x00000004150c7825 */ /* 0x000fc800078e020c */
[----:B------:R-:W-:Y:S02]  /*0290*/  IMAD.WIDE R2, R21, 0x4, R2 ;  /* 0x0000000415027825 */ /* 0x000fe400078e0202 */
[----:B------:R-:W5:Y:S04]  /*02a0*/  LDG.E.EL R12, desc[UR4][R12.64] ;  /* 0x000000040c0c7981 */ /* 0x000f68000c2e1900 */
[----:B------:R0:W5:Y:S01]  /*02b0*/  LDG.E.EL R21, desc[UR4][R2.64] ;  /* 0x0000000402157981 */ /* 0x000162000c2e1900 */
[----:B----4-:R-:W-:Y:S01]  /*02c0*/  IMAD.MOV.U32 R14, RZ, RZ, 0x3e800000 ;  /* 0x3e800000ff0e7424 */ /* 0x010fe200078e00ff */
[----:B0-----:R-:W-:Y:S02]  /*02d0*/  SHF.R.S32.HI R2, RZ, 0x1f, R23 ;  /* 0x0000001fff027819 */ /* 0x001fe40000011417 */
[----:B------:R-:W-:-:S02]  /*02e0*/  SHF.R.S32.HI R3, RZ, 0x1f, R20 ;  /* 0x0000001fff037819 */ /* 0x000fc40000011414 */
[----:B------:R-:W-:Y:S02]  /*02f0*/  LEA.HI R13, R2, R23, RZ, 0xf ;  /* 0x00000017020d7211 */ /* 0x000fe400078f78ff */
[----:B------:R-:W-:-:S04]  /*0300*/  LEA.HI R3, R3, R20, RZ, 0xf ;  /* 0x0000001403037211 */ /* 0x000fc800078f78ff */
[C---:B------:R-:W-:Y:S02]  /*0310*/  LOP3.LUT R17, R3.reuse, 0xffff8000, RZ, 0xc0, !PT ;  /* 0xffff800003117812 */ /* 0x040fe400078ec0ff */
[----:B------:R-:W-:Y:S01]  /*0320*/  SHF.L.U32 R19, R3, 0x2, RZ ;  /* 0x0000000203137819 */ /* 0x000fe200000006ff */
[----:B---3--:R-:W-:-:S04]  /*0330*/  FADD R28, R0, 9.9999997473787516356e-06 ;  /* 0x3727c5ac001c7421 */ /* 0x008fc80000000000 */
[----:B------:R-:W0:Y:S01]  /*0340*/  MUFU.SQRT R0, R28 ;  /* 0x0000001c00007308 */ /* 0x000e220000002000 */
[----:B------:R-:W-:-:S07]  /*0350*/  FADD R24, R24, 9.9999997473787516356e-06 ;  /* 0x3727c5ac18187421 */ /* 0x000fce0000000000 */
[----:B------:R-:W1:Y:S01]  /*0360*/  MUFU.SQRT R26, R24 ;  /* 0x00000018001a7308 */ /* 0x000e620000002000 */
[C---:B0-----:R-:W-:Y:S02]  /*0370*/  FSETP.GT.AND P0, PT, R0.reuse, 8.50705917302346158658e+37, PT ;  /* 0x7e8000000000780b */ /* 0x041fe40003f04000 */
[----:B------:R-:W-:Y:S02]  /*0380*/  FSETP.GEU.AND P2, PT, R0, 1.175494350822287508e-38, PT ;  /* 0x008000000000780b */ /* 0x000fe40003f4e000 */
[C---:B-1----:R-:W-:Y:S02]  /*0390*/  FSETP.GT.AND P1, PT, R26.reuse, 8.50705917302346158658e+37, PT ;  /* 0x7e8000001a00780b */ /* 0x042fe40003f24000 */
[----:B------:R-:W-:-:S07]  /*03a0*/  FSETP.GEU.AND P3, PT, R26, 1.175494350822287508e-38, PT ;  /* 0x008000001a00780b */ /* 0x000fce0003f6e000 */
[----:B------:R-:W-:-:S04]  /*03b0*/  @P0 FMUL R0, R0, 0.25 ;  /* 0x3e80000000000820 */ /* 0x000fc80000400000 */
[----:B------:R-:W-:Y:S01]  /*03c0*/  @!P2 FMUL R0, R0, 16777216 ;  /* 0x4b8000000000a820 */ /* 0x000fe20000400000 */
[----:B------:R-:W-:-:S04]  /*03d0*/  @P1 FMUL R26, R26, 0.25 ;  /* 0x3e8000001a1a1820 */ /* 0x000fc80000400000 */
[----:B------:R-:W-:Y:S01]  /*03e0*/  @!P3 FMUL R26, R26, 16777216 ;  /* 0x4b8000001a1ab820 */ /* 0x000fe20000400000 */
[----:B------:R-:W0:Y:S01]  /*03f0*/  MUFU.RCP R0, R0 ;  /* 0x0000000000007308 */ /* 0x000e220000001000 */
[C---:B------:R-:W-:Y:S02]  /*0400*/  FSEL R15, R14.reuse, 1, P0 ;  /* 0x3f8000000e0f7808 */ /* 0x040fe40000000000 */
[----:B------:R-:W-:-:S05]  /*0410*/  FSEL R3, R14, 1, P1 ;  /* 0x3f8000000e037808 */ /* 0x000fca0000800000 */
[----:B------:R-:W1:Y:S01]  /*0420*/  MUFU.RCP R2, R26 ;  /* 0x0000001a00027308 */ /* 0x000e620000001000 */
[----:B------:R-:W-:Y:S01]  /*0430*/  SHF.L.U32 R24, R13, 0x2, RZ ;  /* 0x000000020d187819 */ /* 0x000fe200000006ff */
[----:B------:R-:W-:Y:S01]  /*0440*/  @!P2 FMUL R15, R15, 16777216 ;  /* 0x4b8000000f0fa820 */ /* 0x000fe20000400000 */
[----:B------:R-:W-:Y:S01]  /*0450*/  @!P3 FMUL R3, R3, 16777216 ;  /* 0x4b8000000303b820 */ /* 0x000fe20000400000 */
[----:B------:R-:W-:Y:S02]  /*0460*/  LOP3.LUT R14, R13, 0xffff8000, RZ, 0xc0, !PT ;  /* 0xffff80000d0e7812 */ /* 0x000fe400078ec0ff */
[----:B------:R-:W-:Y:S01]  /*0470*/  LOP3.LUT R24, R24, 0xfffe0000, RZ, 0xc0, !PT ;  /* 0xfffe000018187812 */ /* 0x000fe200078ec0ff */
[----:B0-----:R-:W-:Y:S01]  /*0480*/  FMUL R15, R0, R15 ;  /* 0x0000000f000f7220 */ /* 0x001fe20000400000 */
[----:B------:R-:W-:Y:S01]  /*0490*/  LOP3.LUT R13, R19, 0xfffe0000, RZ, 0xc0, !PT ;  /* 0xfffe0000130d7812 */ /* 0x000fe200078ec0ff */
[----:B--2---:R-:W-:Y:S01]  /*04a0*/  FADD R6, R6, -R22 ;  /* 0x8000001606067221 */ /* 0x004fe20000000000 */
[----:B------:R-:W-:Y:S01]  /*04b0*/  IADD3 R23, R24, R23, -R14 ;  /* 0x0000001718177210 */ /* 0x000fe20007ffe80e */
[----:B------:R-:W-:Y:S01]  /*04c0*/  FADD R4, R4, -R22 ;  /* 0x8000001604047221 */ /* 0x000fe20000000000 */
[----:B------:R-:W-:Y:S01]  /*04d0*/  IADD3 R13, R13, R20, -R17 ;  /* 0x000000140d0d7210 */ /* 0x000fe20007ffe811 */
[----:B-1----:R-:W-:-:S02]  /*04e0*/  FMUL R0, R2, R3 ;  /* 0x0000000302007220 */ /* 0x002fc40000400000 */
[----:B------:R-:W0:Y:S01]  /*04f0*/  LDC.64 R2, c[0x0][0x238] ;  /* 0x00008e00ff027b82 */ /* 0x000e220000000a00 */
[--C-:B------:R-:W-:Y:S01]  /*0500*/  FADD R14, R5, -R22.reuse ;  /* 0x80000016050e7221 */ /* 0x100fe20000000000 */
[----:B------:R-:W-:Y:S01]  /*0510*/  FADD R22, R7, -R22 ;  /* 0x8000001607167221 */ /* 0x000fe20000000000 */
[C---:B------:R-:W-:Y:S01]  /*0520*/  FMUL R17, R15.reuse, R6 ;  /* 0x000000060f117220 */ /* 0x040fe20000400000 */
[C---:B------:R-:W-:Y:S01]  /*0530*/  FMUL R4, R15.reuse, R4 ;  /* 0x000000040f047220 */ /* 0x040fe20000400000 */
[C---:B------:R-:W-:Y:S01]  /*0540*/  FMUL R5, R15.reuse, R14 ;  /* 0x0000000e0f057220 */ /* 0x040fe20000400000 */
[----:B------:R-:W-:Y:S01]  /*0550*/  FMUL R7, R15, R22 ;  /* 0x000000160f077220 */ /* 0x000fe20000400000 */
[----:B-----5:R-:W-:Y:S01]  /*0560*/  FFMA R6, R25, R17, R16 ;  /* 0x0000001119067223 */ /* 0x020fe20000000010 */
[--C-:B------:R-:W-:Y:S01]  /*0570*/  FADD R15, R8, -R18.reuse ;  /* 0x80000012080f7221 */ /* 0x100fe20000000000 */
[--C-:B------:R-:W-:Y:S01]  /*0580*/  FADD R9, R9, -R18.reuse ;  /* 0x8000001209097221 */ /* 0x100fe20000000000 */
[--C-:B------:R-:W-:Y:S01]  /*0590*/  FADD R17, R10, -R18.reuse ;  /* 0x800000120a117221 */ /* 0x100fe20000000000 */
[----:B------:R-:W-:Y:S01]  /*05a0*/  FADD R11, R11, -R18 ;  /* 0x800000120b0b7221 */ /* 0x000fe20000000000 */
[C-C-:B------:R-:W-:Y:S01]  /*05b0*/  FFMA R7, R25.reuse, R7, R16.reuse ;  /* 0x0000000719077223 */ /* 0x140fe20000000010 */
[C---:B------:R-:W-:Y:S01]  /*05c0*/  FMUL R15, R0.reuse, R15 ;  /* 0x0000000f000f7220 */ /* 0x040fe20000400000 */
[C---:B------:R-:W-:Y:S01]  /*05d0*/  FMUL R9, R0.reuse, R9 ;  /* 0x0000000900097220 */ /* 0x040fe20000400000 */
[C---:B------:R-:W-:Y:S01]  /*05e0*/  FMUL R17, R0.reuse, R17 ;  /* 0x0000001100117220 */ /* 0x040fe20000400000 */
[----:B------:R-:W-:Y:S01]  /*05f0*/  FMUL R11, R0, R11 ;  /* 0x0000000b000b7220 */ /* 0x000fe20000400000 */
[C-C-:B------:R-:W-:Y:S01]  /*0600*/  FFMA R4, R25.reuse, R4, R16.reuse ;  /* 0x0000000419047223 */ /* 0x140fe20000000010 */
[----:B------:R-:W-:Y:S01]  /*0610*/  FFMA R5, R25, R5, R16 ;  /* 0x0000000519057223 */ /* 0x000fe20000000010 */
[C-C-:B------:R-:W-:Y:S01]  /*0620*/  FFMA R0, R21.reuse, R15, R12.reuse ;  /* 0x0000000f15007223 */ /* 0x140fe2000000000c */
[C-C-:B------:R-:W-:Y:S01]  /*0630*/  FFMA R10, R21.reuse, R9, R12.reuse ;  /* 0x00000009150a7223 */ /* 0x140fe2000000000c */
[C-C-:B------:R-:W-:Y:S01]  /*0640*/  FFMA R17, R21.reuse, R17, R12.reuse ;  /* 0x0000001115117223 */ /* 0x140fe2000000000c */
[----:B------:R-:W-:Y:S01]  /*0650*/  FFMA R11, R21, R11, R12 ;  /* 0x0000000b150b7223 */ /* 0x000fe2000000000c */
[----:B------:R-:W-:-:S02]  /*0660*/  FSETP.GEU.AND P6, PT, R7, RZ, PT ;  /* 0x000000ff0700720b */ /* 0x000fc40003fce000 */
[----:B------:R-:W-:Y:S02]  /*0670*/  FSETP.GEU.AND P0, PT, R6, RZ, PT ;  /* 0x000000ff0600720b */ /* 0x000fe40003f0e000 */
[----:B------:R-:W-:Y:S02]  /*0680*/  FSETP.GEU.AND P1, PT, R5, RZ, PT ;  /* 0x000000ff0500720b */ /* 0x000fe40003f2e000 */
[----:B------:R-:W-:Y:S02]  /*0690*/  FSETP.GEU.AND P2, PT, R4, RZ, PT ;  /* 0x000000ff0400720b */ /* 0x000fe40003f4e000 */
[----:B------:R-:W-:Y:S02]  /*06a0*/  SEL R7, R7, RZ, P6 ;  /* 0x000000ff07077207 */ /* 0x000fe40003000000 */
[----:B------:R-:W-:Y:S02]  /*06b0*/  FSETP.GEU.AND P3, PT, R11, RZ, PT ;  /* 0x000000ff0b00720b */ /* 0x000fe40003f6e000 */
[----:B------:R-:W-:-:S02]  /*06c0*/  FSETP.GEU.AND P4, PT, R17, RZ, PT ;  /* 0x000000ff1100720b */ /* 0x000fc40003f8e000 */
[----:B------:R-:W-:Y:S02]  /*06d0*/  FSETP.GEU.AND P5, PT, R0, RZ, PT ;  /* 0x000000ff0000720b */ /* 0x000fe40003fae000 */
[----:B------:R-:W-:Y:S01]  /*06e0*/  FSETP.GEU.AND P6, PT, R10, RZ, PT ;  /* 0x000000ff0a00720b */ /* 0x000fe20003fce000 */
[--C-:B0-----:R-:W-:Y:S01]  /*06f0*/  IMAD.WIDE R8, R13, 0x4, R2.reuse ;  /* 0x000000040d087825 */ /* 0x101fe200078e0202 */
[----:B------:R-:W-:Y:S02]  /*0700*/  SEL R6, R6, RZ, P0 ;  /* 0x000000ff06067207 */ /* 0x000fe40000000000 */
[----:B------:R-:W-:Y:S01]  /*0710*/  SEL R5, R5, RZ, P1 ;  /* 0x000000ff05057207 */ /* 0x000fe20000800000 */
[----:B------:R-:W-:Y:S01]  /*0720*/  IMAD.WIDE R2, R23, 0x4, R2 ;  /* 0x0000000417027825 */ /* 0x000fe200078e0202 */
[----:B------:R-:W-:Y:S02]  /*0730*/  SEL R4, R4, RZ, P2 ;  /* 0x000000ff04047207 */ /* 0x000fe40001000000 */
[----:B------:R-:W-:-:S02]  /*0740*/  SEL R15, R11, RZ, P3 ;  /* 0x000000ff0b0f7207 */ /* 0x000fc40001800000 */
[----:B------:R-:W-:Y:S02]  /*0750*/  SEL R14, R17, RZ, P4 ;  /* 0x000000ff110e7207 */ /* 0x000fe40002000000 */
[----:B------:R-:W-:Y:S02]  /*0760*/  SEL R12, R0, RZ, P5 ;  /* 0x000000ff000c7207 */ /* 0x000fe40002800000 */
[----:B------:R-:W-:Y:S01]  /*0770*/  SEL R13, R10, RZ, P6 ;  /* 0x000000ff0a0d7207 */ /* 0x000fe20003000000 */
[----:B------:R-:W-:Y:S04]  /*0780*/  STG.E.128 desc[UR4][R8.64], R4 ;  /* 0x0000000408007986 */ /* 0x000fe8000c101d04 */
[----:B------:R-:W-:Y:S01]  /*0790*/  STG.E.128 desc[UR4][R2.64], R12 ;  /* 0x0000000c02007986 */ /* 0x000fe2000c101d04 */
[----:B------:R-:W-:Y:S05]  /*07a0*/  EXIT ;  /* 0x000000000000794d */ /* 0x000fea0003800000 */
.L_x_0:
[----:B------:R-:W-:-:S00]  /*07b0*/  BRA `(.L_x_0) ;  /* 0xfffffffc00fc7947 */ /* 0x000fc0000383ffff */
[----:B------:R-:W-:-:S00]  /*07c0*/  NOP ;  /* 0x0000000000007918 */ /* 0x000fc00000000000 */
        /* <DEDUP_REMOVED lines=11> */
.L_x_1:


//--------------------- .nv.global.init           --------------------------
	.section	.nv.global.init,"aw",@progbits
.nv.global.init:
	.type		_$_str,@object
	.size		_$_str,(_$_str_$_2 - _$_str)
_$_str:
        /*0000*/ 	.byte	0x5f, 0x5f, 0x43, 0x55, 0x44, 0x41, 0x5f, 0x46, 0x54, 0x5a, 0x00
	.type		_$_str_$_2,@object
	.size		_$_str_$_2,(.L_1 - _$_str_$_2)
_$_str_$_2:
        /*000b*/ 	.byte	0x5f, 0x5f, 0x43, 0x55, 0x44, 0x41, 0x5f, 0x50, 0x52, 0x45, 0x43, 0x5f, 0x53, 0x51, 0x52, 0x54
        /*001b*/ 	.byte	0x00
.L_1:


//--------------------- .nv.constant0.triton_poi_fused__native_batch_norm_legit_no_training_relu_29 --------------------------
	.section	.nv.constant0.triton_poi_fused__native_batch_norm_legit_no_training_relu_29,"a",@progbits
	.sectionflags	@""
	.align	4
.nv.constant0.triton_poi_fused__native_batch_norm_legit_no_training_relu_29:
	.zero		580
